//
// Generated by NVIDIA NVVM Compiler
//
// Compiler Build ID: CL-36424714
// Cuda compilation tools, release 13.0, V13.0.88
// Based on NVVM 20.0.0
//

.version 9.0
.target sm_100
.address_size 64

	// .globl	_Z9summationPiS_i

.visible .entry _Z9summationPiS_i(
	.param .u64 .ptr .align 1 _Z9summationPiS_i_param_0,
	.param .u64 .ptr .align 1 _Z9summationPiS_i_param_1,
	.param .u32 _Z9summationPiS_i_param_2
)
{
	.reg .pred 	%p<7>;
	.reg .b32 	%r<14>;
	.reg .b64 	%rd<9>;

	ld.param.u64 	%rd4, [_Z9summationPiS_i_param_0];
	ld.param.u64 	%rd3, [_Z9summationPiS_i_param_1];
	ld.param.u32 	%r13, [_Z9summationPiS_i_param_2];
	cvta.to.global.u64 	%rd1, %rd4;
	mov.u32 	%r5, %ctaid.x;
	mov.u32 	%r6, %ntid.x;
	mov.u32 	%r7, %tid.x;
	mad.lo.s32 	%r1, %r5, %r6, %r7;
	setp.ge.s32 	%p1, %r1, %r13;
	setp.lt.s32 	%p2, %r13, 2;
	or.pred  	%p3, %p1, %p2;
	@%p3 bra 	$L__BB0_5;
	mul.wide.s32 	%rd5, %r1, 4;
	add.s64 	%rd2, %rd1, %rd5;
$L__BB0_2:
	shr.u32 	%r3, %r13, 1;
	setp.ge.s32 	%p4, %r1, %r3;
	@%p4 bra 	$L__BB0_4;
	shl.b32 	%r8, %r3, 2;
	cvt.u64.u32 	%rd6, %r8;
	add.s64 	%rd7, %rd2, %rd6;
	ld.global.u32 	%r9, [%rd7];
	ld.global.u32 	%r10, [%rd2];
	add.s32 	%r11, %r10, %r9;
	st.global.u32 	[%rd2], %r11;
$L__BB0_4:
	bar.sync 	0;
	setp.gt.u32 	%p5, %r13, 3;
	mov.u32 	%r13, %r3;
	@%p5 bra 	$L__BB0_2;
$L__BB0_5:
	setp.ne.s32 	%p6, %r1, 0;
	@%p6 bra 	$L__BB0_7;
	ld.global.u32 	%r12, [%rd1];
	cvta.to.global.u64 	%rd8, %rd3;
	st.global.u32 	[%rd8], %r12;
$L__BB0_7:
	ret;

}
	// .globl	_Z14multiplicationPiS_i
.visible .entry _Z14multiplicationPiS_i(
	.param .u64 .ptr .align 1 _Z14multiplicationPiS_i_param_0,
	.param .u64 .ptr .align 1 _Z14multiplicationPiS_i_param_1,
	.param .u32 _Z14multiplicationPiS_i_param_2
)
{
	.reg .pred 	%p<7>;
	.reg .b32 	%r<14>;
	.reg .b64 	%rd<9>;

	ld.param.u64 	%rd4, [_Z14multiplicationPiS_i_param_0];
	ld.param.u64 	%rd3, [_Z14multiplicationPiS_i_param_1];
	ld.param.u32 	%r13, [_Z14multiplicationPiS_i_param_2];
	cvta.to.global.u64 	%rd1, %rd4;
	mov.u32 	%r5, %ctaid.x;
	mov.u32 	%r6, %ntid.x;
	mov.u32 	%r7, %tid.x;
	mad.lo.s32 	%r1, %r5, %r6, %r7;
	setp.ge.s32 	%p1, %r1, %r13;
	setp.lt.s32 	%p2, %r13, 2;
	or.pred  	%p3, %p1, %p2;
	@%p3 bra 	$L__BB1_5;
	mul.wide.s32 	%rd5, %r1, 4;
	add.s64 	%rd2, %rd1, %rd5;
$L__BB1_2:
	shr.u32 	%r3, %r13, 1;
	setp.ge.s32 	%p4, %r1, %r3;
	@%p4 bra 	$L__BB1_4;
	shl.b32 	%r8, %r3, 2;
	cvt.u64.u32 	%rd6, %r8;
	add.s64 	%rd7, %rd2, %rd6;
	ld.global.u32 	%r9, [%rd7];
	ld.global.u32 	%r10, [%rd2];
	mul.lo.s32 	%r11, %r10, %r9;
	st.global.u32 	[%rd2], %r11;
$L__BB1_4:
	bar.sync 	0;
	setp.gt.u32 	%p5, %r13, 3;
	mov.u32 	%r13, %r3;
	@%p5 bra 	$L__BB1_2;
$L__BB1_5:
	setp.ne.s32 	%p6, %r1, 0;
	@%p6 bra 	$L__BB1_7;
	ld.global.u32 	%r12, [%rd1];
	cvta.to.global.u64 	%rd8, %rd3;
	st.global.u32 	[%rd8], %r12;
$L__BB1_7:
	ret;

}
	// .globl	_Z7minimumPiS_i
.visible .entry _Z7minimumPiS_i(
	.param .u64 .ptr .align 1 _Z7minimumPiS_i_param_0,
	.param .u64 .ptr .align 1 _Z7minimumPiS_i_param_1,
	.param .u32 _Z7minimumPiS_i_param_2
)
{
	.reg .pred 	%p<8>;
	.reg .b32 	%r<13>;
	.reg .b64 	%rd<9>;

	ld.param.u64 	%rd4, [_Z7minimumPiS_i_param_0];
	ld.param.u64 	%rd3, [_Z7minimumPiS_i_param_1];
	ld.param.u32 	%r12, [_Z7minimumPiS_i_param_2];
	cvta.to.global.u64 	%rd1, %rd4;
	mov.u32 	%r6, %ctaid.x;
	mov.u32 	%r7, %ntid.x;
	mov.u32 	%r8, %tid.x;
	mad.lo.s32 	%r1, %r6, %r7, %r8;
	setp.ge.s32 	%p1, %r1, %r12;
	setp.lt.s32 	%p2, %r12, 2;
	or.pred  	%p3, %p1, %p2;
	@%p3 bra 	$L__BB2_6;
	mul.wide.s32 	%rd5, %r1, 4;
	add.s64 	%rd2, %rd1, %rd5;
$L__BB2_2:
	mov.u32 	%r2, %r12;
	shr.u32 	%r12, %r2, 1;
	setp.ge.s32 	%p4, %r1, %r12;
	@%p4 bra 	$L__BB2_5;
	ld.global.u32 	%r9, [%rd2];
	shl.b32 	%r10, %r12, 2;
	cvt.u64.u32 	%rd6, %r10;
	add.s64 	%rd7, %rd2, %rd6;
	ld.global.u32 	%r4, [%rd7];
	setp.le.s32 	%p5, %r9, %r4;
	@%p5 bra 	$L__BB2_5;
	st.global.u32 	[%rd2], %r4;
$L__BB2_5:
	bar.sync 	0;
	setp.gt.u32 	%p6, %r2, 3;
	@%p6 bra 	$L__BB2_2;
$L__BB2_6:
	setp.ne.s32 	%p7, %r1, 0;
	@%p7 bra 	$L__BB2_8;
	ld.global.u32 	%r11, [%rd1];
	cvta.to.global.u64 	%rd8, %rd3;
	st.global.u32 	[%rd8], %r11;
$L__BB2_8:
	ret;

}
	// .globl	_Z7maximumPiS_i
.visible .entry _Z7maximumPiS_i(
	.param .u64 .ptr .align 1 _Z7maximumPiS_i_param_0,
	.param .u64 .ptr .align 1 _Z7maximumPiS_i_param_1,
	.param .u32 _Z7maximumPiS_i_param_2
)
{
	.reg .pred 	%p<8>;
	.reg .b32 	%r<13>;
	.reg .b64 	%rd<9>;

	ld.param.u64 	%rd4, [_Z7maximumPiS_i_param_0];
	ld.param.u64 	%rd3, [_Z7maximumPiS_i_param_1];
	ld.param.u32 	%r12, [_Z7maximumPiS_i_param_2];
	cvta.to.global.u64 	%rd1, %rd4;
	mov.u32 	%r6, %ctaid.x;
	mov.u32 	%r7, %ntid.x;
	mov.u32 	%r8, %tid.x;
	mad.lo.s32 	%r1, %r6, %r7, %r8;
	setp.ge.s32 	%p1, %r1, %r12;
	setp.lt.s32 	%p2, %r12, 2;
	or.pred  	%p3, %p1, %p2;
	@%p3 bra 	$L__BB3_6;
	mul.wide.s32 	%rd5, %r1, 4;
	add.s64 	%rd2, %rd1, %rd5;
$L__BB3_2:
	mov.u32 	%r2, %r12;
	shr.u32 	%r12, %r2, 1;
	setp.ge.s32 	%p4, %r1, %r12;
	@%p4 bra 	$L__BB3_5;
	ld.global.u32 	%r9, [%rd2];
	shl.b32 	%r10, %r12, 2;
	cvt.u64.u32 	%rd6, %r10;
	add.s64 	%rd7, %rd2, %rd6;
	ld.global.u32 	%r4, [%rd7];
	setp.ge.s32 	%p5, %r9, %r4;
	@%p5 bra 	$L__BB3_5;
	st.global.u32 	[%rd2], %r4;
$L__BB3_5:
	bar.sync 	0;
	setp.gt.u32 	%p6, %r2, 3;
	@%p6 bra 	$L__BB3_2;
$L__BB3_6:
	setp.ne.s32 	%p7, %r1, 0;
	@%p7 bra 	$L__BB3_8;
	ld.global.u32 	%r11, [%rd1];
	cvta.to.global.u64 	%rd8, %rd3;
	st.global.u32 	[%rd8], %r11;
$L__BB3_8:
	ret;

}


// ===== COMPILED SASS (sm_100) =====

	.target	sm_100

	.elftype	@"ET_EXEC"


//--------------------- .note.nv.tkinfo           --------------------------
	.section	.note.nv.tkinfo,"",@"SHT_NOTE"
	.sectionflags	@"SHF_NOTE_NV_TKINFO"
	.tkinfo
        /*0018*/ 	.word	0x00000002
        /*0030*/ 	.string	""
        /*0030*/ 	.string	"ptxas"
        /*0030*/ 	.string	"Cuda compilation tools, release 13.0, V13.0.88"
        /*0030*/ 	.string	"Build cuda_13.0.r13.0/compiler.36424714_0"
        /*0030*/ 	.string	"-arch sm_100 -m 64 "



//--------------------- .note.nv.cuinfo           --------------------------
	.section	.note.nv.cuinfo,"",@"SHT_NOTE"
	.sectionflags	@"SHF_NOTE_NV_CUINFO"
        /*0018*/ 	.short	0x0002
        /*001a*/ 	.short	0x0064
        /*001c*/ 	.short	0x0082
	.zero		2


//--------------------- .nv.info                  --------------------------
	.section	.nv.info,"",@"SHT_CUDA_INFO"
	.align	4


	//----- nvinfo : EIATTR_REGCOUNT
	.align		4
        /*0000*/ 	.byte	0x04, 0x2f
        /*0002*/ 	.short	(.L_1 - .L_0)
	.align		4
.L_0:
        /*0004*/ 	.word	index@(_Z9summationPiS_i)
        /*0008*/ 	.word	0x0000000c


	//----- nvinfo : EIATTR_FRAME_SIZE
	.align		4
.L_1:
        /*000c*/ 	.byte	0x04, 0x11
        /*000e*/ 	.short	(.L_3 - .L_2)
	.align		4
.L_2:
        /*0010*/ 	.word	index@(_Z9summationPiS_i)
        /*0014*/ 	.word	0x00000000


	//----- nvinfo : EIATTR_REGCOUNT
	.align		4
.L_3:
        /*0018*/ 	.byte	0x04, 0x2f
        /*001a*/ 	.short	(.L_5 - .L_4)
	.align		4
.L_4:
        /*001c*/ 	.word	index@(_Z14multiplicationPiS_i)
        /*0020*/ 	.word	0x0000000c


	//----- nvinfo : EIATTR_FRAME_SIZE
	.align		4
.L_5:
        /*0024*/ 	.byte	0x04, 0x11
        /*0026*/ 	.short	(.L_7 - .L_6)
	.align		4
.L_6:
        /*0028*/ 	.word	index@(_Z14multiplicationPiS_i)
        /*002c*/ 	.word	0x00000000


	//----- nvinfo : EIATTR_REGCOUNT
	.align		4
.L_7:
        /*0030*/ 	.byte	0x04, 0x2f
        /*0032*/ 	.short	(.L_9 - .L_8)
	.align		4
.L_8:
        /*0034*/ 	.word	index@(_Z7minimumPiS_i)
        /*0038*/ 	.word	0x0000000b


	//----- nvinfo : EIATTR_FRAME_SIZE
	.align		4
.L_9:
        /*003c*/ 	.byte	0x04, 0x11
        /*003e*/ 	.short	(.L_11 - .L_10)
	.align		4
.L_10:
        /*0040*/ 	.word	index@(_Z7minimumPiS_i)
        /*0044*/ 	.word	0x00000000


	//----- nvinfo : EIATTR_REGCOUNT
	.align		4
.L_11:
        /*0048*/ 	.byte	0x04, 0x2f
        /*004a*/ 	.short	(.L_13 - .L_12)
	.align		4
.L_12:
        /*004c*/ 	.word	index@(_Z7maximumPiS_i)
        /*0050*/ 	.word	0x0000000b


	//----- nvinfo : EIATTR_FRAME_SIZE
	.align		4
.L_13:
        /*0054*/ 	.byte	0x04, 0x11
        /*0056*/ 	.short	(.L_15 - .L_14)
	.align		4
.L_14:
        /*0058*/ 	.word	index@(_Z7maximumPiS_i)
        /*005c*/ 	.word	0x00000000


	//----- nvinfo : EIATTR_MIN_STACK_SIZE
	.align		4
.L_15:
        /*0060*/ 	.byte	0x04, 0x12
        /*0062*/ 	.short	(.L_17 - .L_16)
	.align		4
.L_16:
        /*0064*/ 	.word	index@(_Z7maximumPiS_i)
        /*0068*/ 	.word	0x00000000


	//----- nvinfo : EIATTR_MIN_STACK_SIZE
	.align		4
.L_17:
        /*006c*/ 	.byte	0x04, 0x12
        /*006e*/ 	.short	(.L_19 - .L_18)
	.align		4
.L_18:
        /*0070*/ 	.word	index@(_Z7minimumPiS_i)
        /*0074*/ 	.word	0x00000000


	//----- nvinfo : EIATTR_MIN_STACK_SIZE
	.align		4
.L_19:
        /*0078*/ 	.byte	0x04, 0x12
        /*007a*/ 	.short	(.L_21 - .L_20)
	.align		4
.L_20:
        /*007c*/ 	.word	index@(_Z14multiplicationPiS_i)
        /*0080*/ 	.word	0x00000000


	//----- nvinfo : EIATTR_MIN_STACK_SIZE
	.align		4
.L_21:
        /*0084*/ 	.byte	0x04, 0x12
        /*0086*/ 	.short	(.L_23 - .L_22)
	.align		4
.L_22:
        /*0088*/ 	.word	index@(_Z9summationPiS_i)
        /*008c*/ 	.word	0x00000000
.L_23:


//--------------------- .nv.compat                --------------------------
	.section	.nv.compat,"",@"SHT_CUDA_COMPAT_INFO"
	.align	4
        /*0000*/ 	.byte	0x02, 0x09, 0x00, 0x00, 0x02, 0x02, 0x01, 0x00, 0x02, 0x05, 0x05, 0x00, 0x03, 0x07, 0x01, 0x01
        /*0010*/ 	.byte	0x02, 0x03, 0x00, 0x00, 0x02, 0x06, 0x01, 0x00, 0x04, 0x0b, 0x08, 0x00, 0x09, 0x00, 0x00, 0x00
        /*0020*/ 	.byte	0x00, 0x00, 0x00, 0x00


//--------------------- .nv.info._Z7maximumPiS_i  --------------------------
	.section	.nv.info._Z7maximumPiS_i,"",@"SHT_CUDA_INFO"
	.sectionflags	@""
	.align	4


	//----- nvinfo : EIATTR_CUDA_API_VERSION
	.align		4
        /*0000*/ 	.byte	0x04, 0x37
        /*0002*/ 	.short	(.L_25 - .L_24)
.L_24:
        /*0004*/ 	.word	0x00000082


	//----- nvinfo : EIATTR_KPARAM_INFO
	.align		4
.L_25:
        /*0008*/ 	.byte	0x04, 0x17
        /*000a*/ 	.short	(.L_27 - .L_26)
.L_26:
        /*000c*/ 	.word	0x00000000
        /*0010*/ 	.short	0x0002
        /*0012*/ 	.short	0x0010
        /*0014*/ 	.byte	0x00, 0xf0, 0x11, 0x00


	//----- nvinfo : EIATTR_KPARAM_INFO
	.align		4
.L_27:
        /*0018*/ 	.byte	0x04, 0x17
        /*001a*/ 	.short	(.L_29 - .L_28)
.L_28:
        /*001c*/ 	.word	0x00000000
        /*0020*/ 	.short	0x0001
        /*0022*/ 	.short	0x0008
        /*0024*/ 	.byte	0x00, 0xf5, 0x21, 0x00


	//----- nvinfo : EIATTR_KPARAM_INFO
	.align		4
.L_29:
        /*0028*/ 	.byte	0x04, 0x17
        /*002a*/ 	.short	(.L_31 - .L_30)
.L_30:
        /*002c*/ 	.word	0x00000000
        /*0030*/ 	.short	0x0000
        /*0032*/ 	.short	0x0000
        /*0034*/ 	.byte	0x00, 0xf5, 0x21, 0x00


	//----- nvinfo : EIATTR_SPARSE_MMA_MASK
	.align		4
.L_31:
        /*0038*/ 	.byte	0x03, 0x50
        /*003a*/ 	.short	0x0000


	//----- nvinfo : EIATTR_MAXREG_COUNT
	.align		4
        /*003c*/ 	.byte	0x03, 0x1b
        /*003e*/ 	.short	0x00ff


	//----- nvinfo : EIATTR_NUM_BARRIERS
	.align		4
        /*0040*/ 	.byte	0x02, 0x4c
        /*0042*/ 	.byte	0x01
	.zero		1


	//----- nvinfo : EIATTR_MERCURY_ISA_VERSION
	.align		4
        /*0044*/ 	.byte	0x03, 0x5f
        /*0046*/ 	.short	0x0101


	//----- nvinfo : EIATTR_VRC_CTA_INIT_COUNT
	.align		4
        /*0048*/ 	.byte	0x02, 0x4a
	.zero		1
	.zero		1


	//----- nvinfo : EIATTR_EXIT_INSTR_OFFSETS
	.align		4
        /*004c*/ 	.byte	0x04, 0x1c
        /*004e*/ 	.short	(.L_33 - .L_32)


	//   ....[0]....
.L_32:
        /*0050*/ 	.word	0x000001d0


	//   ....[1]....
        /*0054*/ 	.word	0x00000220


	//----- nvinfo : EIATTR_CRS_STACK_SIZE
	.align		4
.L_33:
        /*0058*/ 	.byte	0x04, 0x1e
        /*005a*/ 	.short	(.L_35 - .L_34)
.L_34:
        /*005c*/ 	.word	0x00000000


	//----- nvinfo : EIATTR_CBANK_PARAM_SIZE
	.align		4
.L_35:
        /*0060*/ 	.byte	0x03, 0x19
        /*0062*/ 	.short	0x0014


	//----- nvinfo : EIATTR_PARAM_CBANK
	.align		4
        /*0064*/ 	.byte	0x04, 0x0a
        /*0066*/ 	.short	(.L_37 - .L_36)
	.align		4
.L_36:
        /*0068*/ 	.word	index@(.nv.constant0._Z7maximumPiS_i)
        /*006c*/ 	.short	0x0380
        /*006e*/ 	.short	0x0014


	//----- nvinfo : EIATTR_SW_WAR
	.align		4
.L_37:
        /*0070*/ 	.byte	0x04, 0x36
        /*0072*/ 	.short	(.L_39 - .L_38)
.L_38:
        /*0074*/ 	.word	0x00000008
.L_39:


//--------------------- .nv.info._Z7minimumPiS_i  --------------------------
	.section	.nv.info._Z7minimumPiS_i,"",@"SHT_CUDA_INFO"
	.sectionflags	@""
	.align	4


	//----- nvinfo : EIATTR_CUDA_API_VERSION
	.align		4
        /*0000*/ 	.byte	0x04, 0x37
        /*0002*/ 	.short	(.L_41 - .L_40)
.L_40:
        /*0004*/ 	.word	0x00000082


	//----- nvinfo : EIATTR_KPARAM_INFO
	.align		4
.L_41:
        /*0008*/ 	.byte	0x04, 0x17
        /*000a*/ 	.short	(.L_43 - .L_42)
.L_42:
        /*000c*/ 	.word	0x00000000
        /*0010*/ 	.short	0x0002
        /*0012*/ 	.short	0x0010
        /*0014*/ 	.byte	0x00, 0xf0, 0x11, 0x00


	//----- nvinfo : EIATTR_KPARAM_INFO
	.align		4
.L_43:
        /*0018*/ 	.byte	0x04, 0x17
        /*001a*/ 	.short	(.L_45 - .L_44)
.L_44:
        /*001c*/ 	.word	0x00000000
        /*0020*/ 	.short	0x0001
        /*0022*/ 	.short	0x0008
        /*0024*/ 	.byte	0x00, 0xf5, 0x21, 0x00


	//----- nvinfo : EIATTR_KPARAM_INFO
	.align		4
.L_45:
        /*0028*/ 	.byte	0x04, 0x17
        /*002a*/ 	.short	(.L_47 - .L_46)
.L_46:
        /*002c*/ 	.word	0x00000000
        /*0030*/ 	.short	0x0000
        /*0032*/ 	.short	0x0000
        /*0034*/ 	.byte	0x00, 0xf5, 0x21, 0x00


	//----- nvinfo : EIATTR_SPARSE_MMA_MASK
	.align		4
.L_47:
        /*0038*/ 	.byte	0x03, 0x50
        /*003a*/ 	.short	0x0000


	//----- nvinfo : EIATTR_MAXREG_COUNT
	.align		4
        /*003c*/ 	.byte	0x03, 0x1b
        /*003e*/ 	.short	0x00ff


	//----- nvinfo : EIATTR_NUM_BARRIERS
	.align		4
        /*0040*/ 	.byte	0x02, 0x4c
        /*0042*/ 	.byte	0x01
	.zero		1


	//----- nvinfo : EIATTR_MERCURY_ISA_VERSION
	.align		4
        /*0044*/ 	.byte	0x03, 0x5f
        /*0046*/ 	.short	0x0101


	//----- nvinfo : EIATTR_VRC_CTA_INIT_COUNT
	.align		4
        /*0048*/ 	.byte	0x02, 0x4a
	.zero		1
	.zero		1


	//----- nvinfo : EIATTR_EXIT_INSTR_OFFSETS
	.align		4
        /*004c*/ 	.byte	0x04, 0x1c
        /*004e*/ 	.short	(.L_49 - .L_48)


	//   ....[0]....
.L_48:
        /*0050*/ 	.word	0x000001d0


	//   ....[1]....
        /*0054*/ 	.word	0x00000220


	//----- nvinfo : EIATTR_CRS_STACK_SIZE
	.align		4
.L_49:
        /*0058*/ 	.byte	0x04, 0x1e
        /*005a*/ 	.short	(.L_51 - .L_50)
.L_50:
        /*005c*/ 	.word	0x00000000


	//----- nvinfo : EIATTR_CBANK_PARAM_SIZE
	.align		4
.L_51:
        /*0060*/ 	.byte	0x03, 0x19
        /*0062*/ 	.short	0x0014


	//----- nvinfo : EIATTR_PARAM_CBANK
	.align		4
        /*0064*/ 	.byte	0x04, 0x0a
        /*0066*/ 	.short	(.L_53 - .L_52)
	.align		4
.L_52:
        /*0068*/ 	.word	index@(.nv.constant0._Z7minimumPiS_i)
        /*006c*/ 	.short	0x0380
        /*006e*/ 	.short	0x0014


	//----- nvinfo : EIATTR_SW_WAR
	.align		4
.L_53:
        /*0070*/ 	.byte	0x04, 0x36
        /*0072*/ 	.short	(.L_55 - .L_54)
.L_54:
        /*0074*/ 	.word	0x00000008
.L_55:


//--------------------- .nv.info._Z14multiplicationPiS_i --------------------------
	.section	.nv.info._Z14multiplicationPiS_i,"",@"SHT_CUDA_INFO"
	.sectionflags	@""
	.align	4


	//----- nvinfo : EIATTR_CUDA_API_VERSION
	.align		4
        /*0000*/ 	.byte	0x04, 0x37
        /*0002*/ 	.short	(.L_57 - .L_56)
.L_56:
        /*0004*/ 	.word	0x00000082


	//----- nvinfo : EIATTR_KPARAM_INFO
	.align		4
.L_57:
        /*0008*/ 	.byte	0x04, 0x17
        /*000a*/ 	.short	(.L_59 - .L_58)
.L_58:
        /*000c*/ 	.word	0x00000000
        /*0010*/ 	.short	0x0002
        /*0012*/ 	.short	0x0010
        /*0014*/ 	.byte	0x00, 0xf0, 0x11, 0x00


	//----- nvinfo : EIATTR_KPARAM_INFO
	.align		4
.L_59:
        /*0018*/ 	.byte	0x04, 0x17
        /*001a*/ 	.short	(.L_61 - .L_60)
.L_60:
        /*001c*/ 	.word	0x00000000
        /*0020*/ 	.short	0x0001
        /*0022*/ 	.short	0x0008
        /*0024*/ 	.byte	0x00, 0xf5, 0x21, 0x00


	//----- nvinfo : EIATTR_KPARAM_INFO
	.align		4
.L_61:
        /*0028*/ 	.byte	0x04, 0x17
        /*002a*/ 	.short	(.L_63 - .L_62)
.L_62:
        /*002c*/ 	.word	0x00000000
        /*0030*/ 	.short	0x0000
        /*0032*/ 	.short	0x0000
        /*0034*/ 	.byte	0x00, 0xf5, 0x21, 0x00


	//----- nvinfo : EIATTR_SPARSE_MMA_MASK
	.align		4
.L_63:
        /*0038*/ 	.byte	0x03, 0x50
        /*003a*/ 	.short	0x0000


	//----- nvinfo : EIATTR_MAXREG_COUNT
	.align		4
        /*003c*/ 	.byte	0x03, 0x1b
        /*003e*/ 	.short	0x00ff


	//----- nvinfo : EIATTR_NUM_BARRIERS
	.align		4
        /*0040*/ 	.byte	0x02, 0x4c
        /*0042*/ 	.byte	0x01
	.zero		1


	//----- nvinfo : EIATTR_MERCURY_ISA_VERSION
	.align		4
        /*0044*/ 	.byte	0x03, 0x5f
        /*0046*/ 	.short	0x0101


	//----- nvinfo : EIATTR_VRC_CTA_INIT_COUNT
	.align		4
        /*0048*/ 	.byte	0x02, 0x4a
	.zero		1
	.zero		1


	//----- nvinfo : EIATTR_EXIT_INSTR_OFFSETS
	.align		4
        /*004c*/ 	.byte	0x04, 0x1c
        /*004e*/ 	.short	(.L_65 - .L_64)


	//   ....[0]....
.L_64:
        /*0050*/ 	.word	0x000001d0


	//   ....[1]....
        /*0054*/ 	.word	0x00000220


	//----- nvinfo : EIATTR_CRS_STACK_SIZE
	.align		4
.L_65:
        /*0058*/ 	.byte	0x04, 0x1e
        /*005a*/ 	.short	(.L_67 - .L_66)
.L_66:
        /*005c*/ 	.word	0x00000000


	//----- nvinfo : EIATTR_CBANK_PARAM_SIZE
	.align		4
.L_67:
        /*0060*/ 	.byte	0x03, 0x19
        /*0062*/ 	.short	0x0014


	//----- nvinfo : EIATTR_PARAM_CBANK
	.align		4
        /*0064*/ 	.byte	0x04, 0x0a
        /*0066*/ 	.short	(.L_69 - .L_68)
	.align		4
.L_68:
        /*0068*/ 	.word	index@(.nv.constant0._Z14multiplicationPiS_i)
        /*006c*/ 	.short	0x0380
        /*006e*/ 	.short	0x0014


	//----- nvinfo : EIATTR_SW_WAR
	.align		4
.L_69:
        /*0070*/ 	.byte	0x04, 0x36
        /*0072*/ 	.short	(.L_71 - .L_70)
.L_70:
        /*0074*/ 	.word	0x00000008
.L_71:


//--------------------- .nv.info._Z9summationPiS_i --------------------------
	.section	.nv.info._Z9summationPiS_i,"",@"SHT_CUDA_INFO"
	.sectionflags	@""
	.align	4


	//----- nvinfo : EIATTR_CUDA_API_VERSION
	.align		4
        /*0000*/ 	.byte	0x04, 0x37
        /*0002*/ 	.short	(.L_73 - .L_72)
.L_72:
        /*0004*/ 	.word	0x00000082


	//----- nvinfo : EIATTR_KPARAM_INFO
	.align		4
.L_73:
        /*0008*/ 	.byte	0x04, 0x17
        /*000a*/ 	.short	(.L_75 - .L_74)
.L_74:
        /*000c*/ 	.word	0x00000000
        /*0010*/ 	.short	0x0002
        /*0012*/ 	.short	0x0010
        /*0014*/ 	.byte	0x00, 0xf0, 0x11, 0x00


	//----- nvinfo : EIATTR_KPARAM_INFO
	.align		4
.L_75:
        /*0018*/ 	.byte	0x04, 0x17
        /*001a*/ 	.short	(.L_77 - .L_76)
.L_76:
        /*001c*/ 	.word	0x00000000
        /*0020*/ 	.short	0x0001
        /*0022*/ 	.short	0x0008
        /*0024*/ 	.byte	0x00, 0xf5, 0x21, 0x00


	//----- nvinfo : EIATTR_KPARAM_INFO
	.align		4
.L_77:
        /*0028*/ 	.byte	0x04, 0x17
        /*002a*/ 	.short	(.L_79 - .L_78)
.L_78:
        /*002c*/ 	.word	0x00000000
        /*0030*/ 	.short	0x0000
        /*0032*/ 	.short	0x0000
        /*0034*/ 	.byte	0x00, 0xf5, 0x21, 0x00


	//----- nvinfo : EIATTR_SPARSE_MMA_MASK
	.align		4
.L_79:
        /*0038*/ 	.byte	0x03, 0x50
        /*003a*/ 	.short	0x0000


	//----- nvinfo : EIATTR_MAXREG_COUNT
	.align		4
        /*003c*/ 	.byte	0x03, 0x1b
        /*003e*/ 	.short	0x00ff


	//----- nvinfo : EIATTR_NUM_BARRIERS
	.align		4
        /*0040*/ 	.byte	0x02, 0x4c
        /*0042*/ 	.byte	0x01
	.zero		1


	//----- nvinfo : EIATTR_MERCURY_ISA_VERSION
	.align		4
        /*0044*/ 	.byte	0x03, 0x5f
        /*0046*/ 	.short	0x0101


	//----- nvinfo : EIATTR_VRC_CTA_INIT_COUNT
	.align		4
        /*0048*/ 	.byte	0x02, 0x4a
	.zero		1
	.zero		1


	//----- nvinfo : EIATTR_EXIT_INSTR_OFFSETS
	.align		4
        /*004c*/ 	.byte	0x04, 0x1c
        /*004e*/ 	.short	(.L_81 - .L_80)


	//   ....[0]....
.L_80:
        /*0050*/ 	.word	0x000001d0


	//   ....[1]....
        /*0054*/ 	.word	0x00000220


	//----- nvinfo : EIATTR_CRS_STACK_SIZE
	.align		4
.L_81:
        /*0058*/ 	.byte	0x04, 0x1e
        /*005a*/ 	.short	(.L_83 - .L_82)
.L_82:
        /*005c*/ 	.word	0x00000000


	//----- nvinfo : EIATTR_CBANK_PARAM_SIZE
	.align		4
.L_83:
        /*0060*/ 	.byte	0x03, 0x19
        /*0062*/ 	.short	0x0014


	//----- nvinfo : EIATTR_PARAM_CBANK
	.align		4
        /*0064*/ 	.byte	0x04, 0x0a
        /*0066*/ 	.short	(.L_85 - .L_84)
	.align		4
.L_84:
        /*0068*/ 	.word	index@(.nv.constant0._Z9summationPiS_i)
        /*006c*/ 	.short	0x0380
        /*006e*/ 	.short	0x0014


	//----- nvinfo : EIATTR_SW_WAR
	.align		4
.L_85:
        /*0070*/ 	.byte	0x04, 0x36
        /*0072*/ 	.short	(.L_87 - .L_86)
.L_86:
        /*0074*/ 	.word	0x00000008
.L_87:


//--------------------- .nv.callgraph             --------------------------
	.section	.nv.callgraph,"",@"SHT_CUDA_CALLGRAPH"
	.align	4
	.sectionentsize	8
	.align		4
        /*0000*/ 	.word	0x00000000
	.align		4
        /*0004*/ 	.word	0xffffffff
	.align		4
        /*0008*/ 	.word	0x00000000
	.align		4
        /*000c*/ 	.word	0xfffffffe
	.align		4
        /*0010*/ 	.word	0x00000000
	.align		4
        /*0014*/ 	.word	0xfffffffd
	.align		4
        /*0018*/ 	.word	0x00000000
	.align		4
        /*001c*/ 	.word	0xfffffffc


//--------------------- .text._Z7maximumPiS_i     --------------------------
	.section	.text._Z7maximumPiS_i,"ax",@progbits
	.align	128
        .global         _Z7maximumPiS_i
        .type           _Z7maximumPiS_i,@function
        .size           _Z7maximumPiS_i,(.L_x_16 - _Z7maximumPiS_i)
        .other          _Z7maximumPiS_i,@"STO_CUDA_ENTRY STV_DEFAULT"
_Z7maximumPiS_i:
.text._Z7maximumPiS_i:
[----:B------:R-:W-:Y:S01]  /*0000*/  LDC R1, c[0x0][0x37c] ;  /* 0x0000df00ff017b82 */ /* 0x000fe20000000800 */
[----:B------:R-:W0:Y:S07]  /*0010*/  S2R R0, SR_TID.X ;  /* 0x0000000000007919 */ /* 0x000e2e0000002100 */
[----:B------:R-:W0:Y:S01]  /*0020*/  S2UR UR6, SR_CTAID.X ;  /* 0x00000000000679c3 */ /* 0x000e220000002500 */
[----:B------:R-:W1:Y:S07]  /*0030*/  LDCU.64 UR4, c[0x0][0x358] ;  /* 0x00006b00ff0477ac */ /* 0x000e6e0008000a00 */
[----:B------:R-:W0:Y:S08]  /*0040*/  LDC R7, c[0x0][0x360] ;  /* 0x0000d800ff077b82 */ /* 0x000e300000000800 */
[----:B------:R-:W2:Y:S01]  /*0050*/  LDC R2, c[0x0][0x390] ;  /* 0x0000e400ff027b82 */ /* 0x000ea20000000800 */
[----:B0-----:R-:W-:Y:S01]  /*0060*/  IMAD R7, R7, UR6, R0 ;  /* 0x0000000607077c24 */ /* 0x001fe2000f8e0200 */
[----:B--2---:R-:W-:-:S04]  /*0070*/  ISETP.GE.AND P0, PT, R2, 0x2, PT ;  /* 0x000000020200780c */ /* 0x004fc80003f06270 */
[----:B------:R-:W-:-:S13]  /*0080*/  ISETP.GE.OR P0, PT, R7, R2, !P0 ;  /* 0x000000020700720c */ /* 0x000fda0004706670 */
[----:B-1----:R-:W-:Y:S05]  /*0090*/  @P0 BRA `(.L_x_0) ;  /* 0x0000000000480947 */ /* 0x002fea0003800000 */
[----:B------:R-:W0:Y:S01]  /*00a0*/  LDC.64 R2, c[0x0][0x380] ;  /* 0x0000e000ff027b82 */ /* 0x000e220000000a00 */
[----:B------:R-:W1:Y:S02]  /*00b0*/  LDCU UR6, c[0x0][0x390] ;  /* 0x00007200ff0677ac */ /* 0x000e640008000800 */
[----:B-1----:R-:W-:Y:S02]  /*00c0*/  IMAD.U32 R0, RZ, RZ, UR6 ;  /* 0x00000006ff007e24 */ /* 0x002fe4000f8e00ff */
[----:B0-----:R-:W-:-:S07]  /*00d0*/  IMAD.WIDE R2, R7, 0x4, R2 ;  /* 0x0000000407027825 */ /* 0x001fce00078e0202 */
.L_x_2:
[--C-:B------:R-:W-:Y:S01]  /*00e0*/  IMAD.MOV.U32 R8, RZ, RZ, R0.reuse ;  /* 0x000000ffff087224 */ /* 0x100fe200078e0000 */
[----:B------:R-:W-:-:S04]  /*00f0*/  SHF.R.U32.HI R0, RZ, 0x1, R0 ;  /* 0x00000001ff007819 */ /* 0x000fc80000011600 */
[----:B------:R-:W-:-:S13]  /*0100*/  ISETP.GE.AND P0, PT, R7, R0, PT ;  /* 0x000000000700720c */ /* 0x000fda0003f06270 */
[----:B0-----:R-:W-:Y:S05]  /*0110*/  @P0 BRA `(.L_x_1) ;  /* 0x0000000000180947 */ /* 0x001fea0003800000 */
[----:B------:R-:W-:Y:S01]  /*0120*/  LEA R4, P0, R0, R2, 0x2 ;  /* 0x0000000200047211 */ /* 0x000fe200078010ff */
[----:B------:R-:W2:Y:S04]  /*0130*/  LDG.E R6, desc[UR4][R2.64] ;  /* 0x0000000402067981 */ /* 0x000ea8000c1e1900 */
[----:B------:R-:W-:-:S06]  /*0140*/  IMAD.X R5, RZ, RZ, R3, P0 ;  /* 0x000000ffff057224 */ /* 0x000fcc00000e0603 */
[----:B------:R-:W2:Y:S02]  /*0150*/  LDG.E R5, desc[UR4][R4.64] ;  /* 0x0000000404057981 */ /* 0x000ea4000c1e1900 */
[----:B--2---:R-:W-:-:S13]  /*0160*/  ISETP.GE.AND P0, PT, R6, R5, PT ;  /* 0x000000050600720c */ /* 0x004fda0003f06270 */
[----:B------:R0:W-:Y:S02]  /*0170*/  @!P0 STG.E desc[UR4][R2.64], R5 ;  /* 0x0000000502008986 */ /* 0x0001e4000c101904 */
.L_x_1:
[----:B------:R-:W-:Y:S01]  /*0180*/  ISETP.GT.U32.AND P0, PT, R8, 0x3, PT ;  /* 0x000000030800780c */ /* 0x000fe20003f04070 */
[----:B------:R-:W-:Y:S05]  /*0190*/  WARPSYNC.ALL ;  /* 0x0000000000007948 */ /* 0x000fea0003800000 */
[----:B------:R-:W-:Y:S07]  /*01a0*/  BAR.SYNC.DEFER_BLOCKING 0x0 ;  /* 0x0000000000007b1d */ /* 0x000fee0000010000 */
[----:B------:R-:W-:Y:S05]  /*01b0*/  @P0 BRA `(.L_x_2) ;  /* 0xfffffffc00c80947 */ /* 0x000fea000383ffff */
.L_x_0:
[----:B------:R-:W-:-:S13]  /*01c0*/  ISETP.NE.AND P0, PT, R7, RZ, PT ;  /* 0x000000ff0700720c */ /* 0x000fda0003f05270 */
[----:B------:R-:W-:Y:S05]  /*01d0*/  @P0 EXIT ;  /* 0x000000000000094d */ /* 0x000fea0003800000 */
[----:B0-----:R-:W0:Y:S02]  /*01e0*/  LDC.64 R2, c[0x0][0x380] ;  /* 0x0000e000ff027b82 */ /* 0x001e240000000a00 */
[----:B0-----:R-:W2:Y:S06]  /*01f0*/  LDG.E R3, desc[UR4][R2.64] ;  /* 0x0000000402037981 */ /* 0x001eac000c1e1900 */
[----:B------:R-:W2:Y:S02]  /*0200*/  LDC.64 R4, c[0x0][0x388] ;  /* 0x0000e200ff047b82 */ /* 0x000ea40000000a00 */
[----:B--2---:R-:W-:Y:S01]  /*0210*/  STG.E desc[UR4][R4.64], R3 ;  /* 0x0000000304007986 */ /* 0x004fe2000c101904 */
[----:B------:R-:W-:Y:S05]  /*0220*/  EXIT ;  /* 0x000000000000794d */ /* 0x000fea0003800000 */
.L_x_3:
[----:B------:R-:W-:-:S00]  /*0230*/  BRA `(.L_x_3) ;  /* 0xfffffffc00fc7947 */ /* 0x000fc0000383ffff */
[----:B------:R-:W-:-:S00]  /*0240*/  NOP ;  /* 0x0000000000007918 */ /* 0x000fc00000000000 */
        /* <DEDUP_REMOVED lines=11> */
.L_x_16:


//--------------------- .text._Z7minimumPiS_i     --------------------------
	.section	.text._Z7minimumPiS_i,"ax",@progbits
	.align	128
        .global         _Z7minimumPiS_i
        .type           _Z7minimumPiS_i,@function
        .size           _Z7minimumPiS_i,(.L_x_17 - _Z7minimumPiS_i)
        .other          _Z7minimumPiS_i,@"STO_CUDA_ENTRY STV_DEFAULT"
_Z7minimumPiS_i:
.text._Z7minimumPiS_i:
        /* <DEDUP_REMOVED lines=14> */
.L_x_6:
        /* <DEDUP_REMOVED lines=8> */
[----:B--2---:R-:W-:-:S13]  /*0160*/  ISETP.GT.AND P0, PT, R6, R5, PT ;  /* 0x000000050600720c */ /* 0x004fda0003f04270 */
[----:B------:R0:W-:Y:S02]  /*0170*/  @P0 STG.E desc[UR4][R2.64], R5 ;  /* 0x0000000502000986 */ /* 0x0001e4000c101904 */
.L_x_5:
[----:B------:R-:W-:Y:S01]  /*0180*/  ISETP.GT.U32.AND P0, PT, R8, 0x3, PT ;  /* 0x000000030800780c */ /* 0x000fe20003f04070 */
[----:B------:R-:W-:Y:S05]  /*0190*/  WARPSYNC.ALL ;  /* 0x0000000000007948 */ /* 0x000fea0003800000 */
[----:B------:R-:W-:Y:S07]  /*01a0*/  BAR.SYNC.DEFER_BLOCKING 0x0 ;  /* 0x0000000000007b1d */ /* 0x000fee0000010000 */
[----:B------:R-:W-:Y:S05]  /*01b0*/  @P0 BRA `(.L_x_6) ;  /* 0xfffffffc00c80947 */ /* 0x000fea000383ffff */
.L_x_4:
[----:B------:R-:W-:-:S13]  /*01c0*/  ISETP.NE.AND P0, PT, R7, RZ, PT ;  /* 0x000000ff0700720c */ /* 0x000fda0003f05270 */
[----:B------:R-:W-:Y:S05]  /*01d0*/  @P0 EXIT ;  /* 0x000000000000094d */ /* 0x000fea0003800000 */
[----:B0-----:R-:W0:Y:S02]  /*01e0*/  LDC.64 R2, c[0x0][0x380] ;  /* 0x0000e000ff027b82 */ /* 0x001e240000000a00 */
[----:B0-----:R-:W2:Y:S06]  /*01f0*/  LDG.E R3, desc[UR4][R2.64] ;  /* 0x0000000402037981 */ /* 0x001eac000c1e1900 */
[----:B------:R-:W2:Y:S02]  /*0200*/  LDC.64 R4, c[0x0][0x388] ;  /* 0x0000e200ff047b82 */ /* 0x000ea40000000a00 */
[----:B--2---:R-:W-:Y:S01]  /*0210*/  STG.E desc[UR4][R4.64], R3 ;  /* 0x0000000304007986 */ /* 0x004fe2000c101904 */
[----:B------:R-:W-:Y:S05]  /*0220*/  EXIT ;  /* 0x000000000000794d */ /* 0x000fea0003800000 */
.L_x_7:
        /* <DEDUP_REMOVED lines=13> */
.L_x_17:


//--------------------- .text._Z14multiplicationPiS_i --------------------------
	.section	.text._Z14multiplicationPiS_i,"ax",@progbits
	.align	128
        .global         _Z14multiplicationPiS_i
        .type           _Z14multiplicationPiS_i,@function
        .size           _Z14multiplicationPiS_i,(.L_x_18 - _Z14multiplicationPiS_i)
        .other          _Z14multiplicationPiS_i,@"STO_CUDA_ENTRY STV_DEFAULT"
_Z14multiplicationPiS_i:
.text._Z14multiplicationPiS_i:
        /* <DEDUP_REMOVED lines=14> */
.L_x_10:
[----:B------:R-:W-:-:S04]  /*00e0*/  SHF.R.U32.HI R6, RZ, 0x1, R0 ;  /* 0x00000001ff067819 */ /* 0x000fc80000011600 */
[----:B------:R-:W-:-:S13]  /*00f0*/  ISETP.GE.AND P0, PT, R7, R6, PT ;  /* 0x000000060700720c */ /* 0x000fda0003f06270 */
[----:B0-----:R-:W-:Y:S05]  /*0100*/  @P0 BRA `(.L_x_9) ;  /* 0x0000000000180947 */ /* 0x001fea0003800000 */
[----:B------:R-:W-:Y:S01]  /*0110*/  LEA R4, P0, R6, R2, 0x2 ;  /* 0x0000000206047211 */ /* 0x000fe200078010ff */
[----:B------:R-:W2:Y:S04]  /*0120*/  LDG.E R9, desc[UR4][R2.64] ;  /* 0x0000000402097981 */ /* 0x000ea8000c1e1900 */
[----:B------:R-:W-:-:S05]  /*0130*/  IMAD.X R5, RZ, RZ, R3, P0 ;  /* 0x000000ffff057224 */ /* 0x000fca00000e0603 */
[----:B------:R-:W2:Y:S02]  /*0140*/  LDG.E R4, desc[UR4][R4.64] ;  /* 0x0000000404047981 */ /* 0x000ea4000c1e1900 */
[----:B--2---:R-:W-:-:S05]  /*0150*/  IMAD R9, R4, R9, RZ ;  /* 0x0000000904097224 */ /* 0x004fca00078e02ff */
[----:B------:R0:W-:Y:S02]  /*0160*/  STG.E desc[UR4][R2.64], R9 ;  /* 0x0000000902007986 */ /* 0x0001e4000c101904 */
.L_x_9:
[----:B------:R-:W-:Y:S01]  /*0170*/  ISETP.GT.U32.AND P0, PT, R0, 0x3, PT ;  /* 0x000000030000780c */ /* 0x000fe20003f04070 */
[----:B------:R-:W-:Y:S05]  /*0180*/  WARPSYNC.ALL ;  /* 0x0000000000007948 */ /* 0x000fea0003800000 */
[----:B------:R-:W-:Y:S01]  /*0190*/  BAR.SYNC.DEFER_BLOCKING 0x0 ;  /* 0x0000000000007b1d */ /* 0x000fe20000010000 */
[----:B------:R-:W-:-:S06]  /*01a0*/  IMAD.MOV.U32 R0, RZ, RZ, R6 ;  /* 0x000000ffff007224 */ /* 0x000fcc00078e0006 */
[----:B------:R-:W-:Y:S05]  /*01b0*/  @P0 BRA `(.L_x_10) ;  /* 0xfffffffc00c80947 */ /* 0x000fea000383ffff */
.L_x_8:
[----:B------:R-:W-:-:S13]  /*01c0*/  ISETP.NE.AND P0, PT, R7, RZ, PT ;  /* 0x000000ff0700720c */ /* 0x000fda0003f05270 */
[----:B------:R-:W-:Y:S05]  /*01d0*/  @P0 EXIT ;  /* 0x000000000000094d */ /* 0x000fea0003800000 */
[----:B0-----:R-:W0:Y:S02]  /*01e0*/  LDC.64 R2, c[0x0][0x380] ;  /* 0x0000e000ff027b82 */ /* 0x001e240000000a00 */
[----:B0-----:R-:W2:Y:S06]  /*01f0*/  LDG.E R3, desc[UR4][R2.64] ;  /* 0x0000000402037981 */ /* 0x001eac000c1e1900 */
[----:B------:R-:W2:Y:S02]  /*0200*/  LDC.64 R4, c[0x0][0x388] ;  /* 0x0000e200ff047b82 */ /* 0x000ea40000000a00 */
[----:B--2---:R-:W-:Y:S01]  /*0210*/  STG.E desc[UR4][R4.64], R3 ;  /* 0x0000000304007986 */ /* 0x004fe2000c101904 */
[----:B------:R-:W-:Y:S05]  /*0220*/  EXIT ;  /* 0x000000000000794d */ /* 0x000fea0003800000 */
.L_x_11:
        /* <DEDUP_REMOVED lines=13> */
.L_x_18:


//--------------------- .text._Z9summationPiS_i   --------------------------
	.section	.text._Z9summationPiS_i,"ax",@progbits
	.align	128
        .global         _Z9summationPiS_i
        .type           _Z9summationPiS_i,@function
        .size           _Z9summationPiS_i,(.L_x_19 - _Z9summationPiS_i)
        .other          _Z9summationPiS_i,@"STO_CUDA_ENTRY STV_DEFAULT"
_Z9summationPiS_i:
.text._Z9summationPiS_i:
        /* <DEDUP_REMOVED lines=14> */
.L_x_14:
[----:B------:R-:W-:-:S04]  /*00e0*/  SHF.R.U32.HI R6, RZ, 0x1, R0 ;  /* 0x00000001ff067819 */ /* 0x000fc80000011600 */
[----:B------:R-:W-:-:S13]  /*00f0*/  ISETP.GE.AND P0, PT, R7, R6, PT ;  /* 0x000000060700720c */ /* 0x000fda0003f06270 */
[----:B0-----:R-:W-:Y:S05]  /*0100*/  @P0 BRA `(.L_x_13) ;  /* 0x0000000000180947 */ /* 0x001fea0003800000 */
[----:B------:R-:W-:Y:S01]  /*0110*/  LEA R4, P0, R6, R2, 0x2 ;  /* 0x0000000206047211 */ /* 0x000fe200078010ff */
[----:B------:R-:W2:Y:S04]  /*0120*/  LDG.E R9, desc[UR4][R2.64] ;  /* 0x0000000402097981 */ /* 0x000ea8000c1e1900 */
[----:B------:R-:W-:-:S05]  /*0130*/  IMAD.X R5, RZ, RZ, R3, P0 ;  /* 0x000000ffff057224 */ /* 0x000fca00000e0603 */
[----:B------:R-:W2:Y:S02]  /*0140*/  LDG.E R4, desc[UR4][R4.64] ;  /* 0x0000000404047981 */ /* 0x000ea4000c1e1900 */
[----:B--2---:R-:W-:-:S05]  /*0150*/  IMAD.IADD R9, R4, 0x1, R9 ;  /* 0x0000000104097824 */ /* 0x004fca00078e0209 */
[----:B------:R0:W-:Y:S02]  /*0160*/  STG.E desc[UR4][R2.64], R9 ;  /* 0x0000000902007986 */ /* 0x0001e4000c101904 */
.L_x_13:
[----:B------:R-:W-:Y:S01]  /*0170*/  ISETP.GT.U32.AND P0, PT, R0, 0x3, PT ;  /* 0x000000030000780c */ /* 0x000fe20003f04070 */
[----:B------:R-:W-:Y:S05]  /*0180*/  WARPSYNC.ALL ;  /* 0x0000000000007948 */ /* 0x000fea0003800000 */
[----:B------:R-:W-:Y:S01]  /*0190*/  BAR.SYNC.DEFER_BLOCKING 0x0 ;  /* 0x0000000000007b1d */ /* 0x000fe20000010000 */
[----:B------:R-:W-:-:S06]  /*01a0*/  IMAD.MOV.U32 R0, RZ, RZ, R6 ;  /* 0x000000ffff007224 */ /* 0x000fcc00078e0006 */
[----:B------:R-:W-:Y:S05]  /*01b0*/  @P0 BRA `(.L_x_14) ;  /* 0xfffffffc00c80947 */ /* 0x000fea000383ffff */
.L_x_12:
[----:B------:R-:W-:-:S13]  /*01c0*/  ISETP.NE.AND P0, PT, R7, RZ, PT ;  /* 0x000000ff0700720c */ /* 0x000fda0003f05270 */
[----:B------:R-:W-:Y:S05]  /*01d0*/  @P0 EXIT ;  /* 0x000000000000094d */ /* 0x000fea0003800000 */
[----:B0-----:R-:W0:Y:S02]  /*01e0*/  LDC.64 R2, c[0x0][0x380] ;  /* 0x0000e000ff027b82 */ /* 0x001e240000000a00 */
[----:B0-----:R-:W2:Y:S06]  /*01f0*/  LDG.E R3, desc[UR4][R2.64] ;  /* 0x0000000402037981 */ /* 0x001eac000c1e1900 */
[----:B------:R-:W2:Y:S02]  /*0200*/  LDC.64 R4, c[0x0][0x388] ;  /* 0x0000e200ff047b82 */ /* 0x000ea40000000a00 */
[----:B--2---:R-:W-:Y:S01]  /*0210*/  STG.E desc[UR4][R4.64], R3 ;  /* 0x0000000304007986 */ /* 0x004fe2000c101904 */
[----:B------:R-:W-:Y:S05]  /*0220*/  EXIT ;  /* 0x000000000000794d */ /* 0x000fea0003800000 */
.L_x_15:
        /* <DEDUP_REMOVED lines=13> */
.L_x_19:


//--------------------- .nv.shared.reserved.0     --------------------------
	.section	.nv.shared.reserved.0,"aw",@nobits
	.weak		__nv_reservedSMEM_offset_0_alias
	.size		__nv_reservedSMEM_offset_0_alias, 0, 64
	.other		__nv_reservedSMEM_offset_0_alias,@"STO_CUDA_RESERVED_SHARED STV_DEFAULT"
__nv_reservedSMEM_offset_0_alias:
	.zero		0
	.zero		64


//--------------------- .nv.constant0._Z7maximumPiS_i --------------------------
	.section	.nv.constant0._Z7maximumPiS_i,"a",@progbits
	.sectionflags	@""
	.align	4
.nv.constant0._Z7maximumPiS_i:
	.zero		916


//--------------------- .nv.constant0._Z7minimumPiS_i --------------------------
	.section	.nv.constant0._Z7minimumPiS_i,"a",@progbits
	.sectionflags	@""
	.align	4
.nv.constant0._Z7minimumPiS_i:
	.zero		916


//--------------------- .nv.constant0._Z14multiplicationPiS_i --------------------------
	.section	.nv.constant0._Z14multiplicationPiS_i,"a",@progbits
	.sectionflags	@""
	.align	4
.nv.constant0._Z14multiplicationPiS_i:
	.zero		916


//--------------------- .nv.constant0._Z9summationPiS_i --------------------------
	.section	.nv.constant0._Z9summationPiS_i,"a",@progbits
	.sectionflags	@""
	.align	4
.nv.constant0._Z9summationPiS_i:
	.zero		916


//--------------------- SYMBOLS --------------------------

	.type		.nv.reservedSmem.offset0,@object
	.size		.nv.reservedSmem.offset0,0x4
